.version 7.5
.target sm_52
.address_size 64

.visible .entry _Z9mainImageP6uchar4f(.param .u64 _Z9mainImageP6uchar4f_param_0, .param .f32 _Z9mainImageP6uchar4f_param_1)
{
	.reg .b16 	%rs<5>;
	.reg .f32 	%f<8>;
	.reg .b32 	%r<14>;
	.reg .b64 	%rd<5>;

	ld.param.u64 	%rd1, [_Z9mainImageP6uchar4f_param_0];
	cvta.to.global.u64 	%rd2, %rd1;
	mov.u32 	%r1, %ctaid.x;
	mov.u32 	%r2, %ntid.x;
	mov.u32 	%r3, %tid.x;
	mad.lo.s32 	%r4, %r1, %r2, %r3;
	mov.u32 	%r5, %ctaid.y;
	mov.u32 	%r6, %ntid.y;
	mov.u32 	%r7, %tid.y;
	mad.lo.s32 	%r8, %r5, %r6, %r7;
	shl.b32 	%r9, %r8, 10;
	add.s32 	%r10, %r9, %r4;
	cvt.rn.f32.u32 	%f1, %r4;
	cvt.rn.f32.u32 	%f2, %r8;
	mul.f32 	%f3, %f1, 0f3A800000;
	mul.f32 	%f4, %f2, 0f3A800000;
	mul.f32 	%f5, %f3, 0f437F0000;
	cvt.rzi.u32.f32 	%r11, %f5;
	mul.f32 	%f6, %f4, 0f437F0000;
	cvt.rzi.u32.f32 	%r12, %f6;
	mov.f32 	%f7, 0f00000000;
	cvt.rzi.u32.f32 	%r13, %f7;
	mul.wide.u32 	%rd3, %r10, 4;
	add.s64 	%rd4, %rd2, %rd3;
	cvt.u16.u32 	%rs1, %r12;
	cvt.u16.u32 	%rs2, %r11;
	cvt.u16.u32 	%rs3, %r13;
	mov.u16 	%rs4, 255;
	st.global.v4.u8 	[%rd4], {%rs2, %rs1, %rs3, %rs4};
	ret;
}

// ===== COMPILED SASS (sm_100) =====

	.target	sm_100

	.elftype	@"ET_EXEC"


//--------------------- .note.nv.tkinfo           --------------------------
	.section	.note.nv.tkinfo,"",@"SHT_NOTE"
	.sectionflags	@"SHF_NOTE_NV_TKINFO"
	.tkinfo
        /*0018*/ 	.word	0x00000002
        /*0030*/ 	.string	""
        /*0030*/ 	.string	"ptxas"
        /*0030*/ 	.string	"Cuda compilation tools, release 13.0, V13.0.88"
        /*0030*/ 	.string	"Build cuda_13.0.r13.0/compiler.36424714_0"
        /*0030*/ 	.string	"-arch sm_100 "



//--------------------- .note.nv.cuinfo           --------------------------
	.section	.note.nv.cuinfo,"",@"SHT_NOTE"
	.sectionflags	@"SHF_NOTE_NV_CUINFO"
        /*0018*/ 	.short	0x0002
        /*001a*/ 	.short	0x0034
        /*001c*/ 	.short	0x0082
	.zero		2


//--------------------- .nv.info                  --------------------------
	.section	.nv.info,"",@"SHT_CUDA_INFO"
	.align	4


	//----- nvinfo : EIATTR_REGCOUNT
	.align		4
        /*0000*/ 	.byte	0x04, 0x2f
        /*0002*/ 	.short	(.L_1 - .L_0)
	.align		4
.L_0:
        /*0004*/ 	.word	index@(_Z9mainImageP6uchar4f)
        /*0008*/ 	.word	0x0000000a


	//----- nvinfo : EIATTR_FRAME_SIZE
	.align		4
.L_1:
        /*000c*/ 	.byte	0x04, 0x11
        /*000e*/ 	.short	(.L_3 - .L_2)
	.align		4
.L_2:
        /*0010*/ 	.word	index@(_Z9mainImageP6uchar4f)
        /*0014*/ 	.word	0x00000000


	//----- nvinfo : EIATTR_MIN_STACK_SIZE
	.align		4
.L_3:
        /*0018*/ 	.byte	0x04, 0x12
        /*001a*/ 	.short	(.L_5 - .L_4)
	.align		4
.L_4:
        /*001c*/ 	.word	index@(_Z9mainImageP6uchar4f)
        /*0020*/ 	.word	0x00000000
.L_5:


//--------------------- .nv.compat                --------------------------
	.section	.nv.compat,"",@"SHT_CUDA_COMPAT_INFO"
	.align	4
        /*0000*/ 	.byte	0x02, 0x09, 0x00, 0x00, 0x02, 0x02, 0x01, 0x00, 0x02, 0x05, 0x05, 0x00, 0x03, 0x07, 0x01, 0x01
        /*0010*/ 	.byte	0x02, 0x03, 0x00, 0x00, 0x02, 0x06, 0x01, 0x00, 0x04, 0x0b, 0x08, 0x00, 0x09, 0x00, 0x00, 0x00
        /*0020*/ 	.byte	0x00, 0x00, 0x00, 0x00


//--------------------- .nv.info._Z9mainImageP6uchar4f --------------------------
	.section	.nv.info._Z9mainImageP6uchar4f,"",@"SHT_CUDA_INFO"
	.sectionflags	@""
	.align	4


	//----- nvinfo : EIATTR_CUDA_API_VERSION
	.align		4
        /*0000*/ 	.byte	0x04, 0x37
        /*0002*/ 	.short	(.L_7 - .L_6)
.L_6:
        /*0004*/ 	.word	0x00000082


	//----- nvinfo : EIATTR_KPARAM_INFO
	.align		4
.L_7:
        /*0008*/ 	.byte	0x04, 0x17
        /*000a*/ 	.short	(.L_9 - .L_8)
.L_8:
        /*000c*/ 	.word	0x00000000
        /*0010*/ 	.short	0x0001
        /*0012*/ 	.short	0x0008
        /*0014*/ 	.byte	0x00, 0xf0, 0x11, 0x00


	//----- nvinfo : EIATTR_KPARAM_INFO
	.align		4
.L_9:
        /*0018*/ 	.byte	0x04, 0x17
        /*001a*/ 	.short	(.L_11 - .L_10)
.L_10:
        /*001c*/ 	.word	0x00000000
        /*0020*/ 	.short	0x0000
        /*0022*/ 	.short	0x0000
        /*0024*/ 	.byte	0x00, 0xf0, 0x21, 0x00


	//----- nvinfo : EIATTR_SPARSE_MMA_MASK
	.align		4
.L_11:
        /*0028*/ 	.byte	0x03, 0x50
        /*002a*/ 	.short	0x0000


	//----- nvinfo : EIATTR_MAXREG_COUNT
	.align		4
        /*002c*/ 	.byte	0x03, 0x1b
        /*002e*/ 	.short	0x00ff


	//----- nvinfo : EIATTR_MERCURY_ISA_VERSION
	.align		4
        /*0030*/ 	.byte	0x03, 0x5f
        /*0032*/ 	.short	0x0101


	//----- nvinfo : EIATTR_VRC_CTA_INIT_COUNT
	.align		4
        /*0034*/ 	.byte	0x02, 0x4a
	.zero		1
	.zero		1


	//----- nvinfo : EIATTR_EXIT_INSTR_OFFSETS
	.align		4
        /*0038*/ 	.byte	0x04, 0x1c
        /*003a*/ 	.short	(.L_13 - .L_12)


	//   ....[0]....
.L_12:
        /*003c*/ 	.word	0x000001a0


	//----- nvinfo : EIATTR_CBANK_PARAM_SIZE
	.align		4
.L_13:
        /*0040*/ 	.byte	0x03, 0x19
        /*0042*/ 	.short	0x000c


	//----- nvinfo : EIATTR_PARAM_CBANK
	.align		4
        /*0044*/ 	.byte	0x04, 0x0a
        /*0046*/ 	.short	(.L_15 - .L_14)
	.align		4
.L_14:
        /*0048*/ 	.word	index@(.nv.constant0._Z9mainImageP6uchar4f)
        /*004c*/ 	.short	0x0380
        /*004e*/ 	.short	0x000c


	//----- nvinfo : EIATTR_SW_WAR
	.align		4
.L_15:
        /*0050*/ 	.byte	0x04, 0x36
        /*0052*/ 	.short	(.L_17 - .L_16)
.L_16:
        /*0054*/ 	.word	0x00000008
.L_17:


//--------------------- .nv.callgraph             --------------------------
	.section	.nv.callgraph,"",@"SHT_CUDA_CALLGRAPH"
	.align	4
	.sectionentsize	8
	.align		4
        /*0000*/ 	.word	0x00000000
	.align		4
        /*0004*/ 	.word	0xffffffff
	.align		4
        /*0008*/ 	.word	0x00000000
	.align		4
        /*000c*/ 	.word	0xfffffffe
	.align		4
        /*0010*/ 	.word	0x00000000
	.align		4
        /*0014*/ 	.word	0xfffffffd
	.align		4
        /*0018*/ 	.word	0x00000000
	.align		4
        /*001c*/ 	.word	0xfffffffc


//--------------------- .text._Z9mainImageP6uchar4f --------------------------
	.section	.text._Z9mainImageP6uchar4f,"ax",@progbits
	.align	128
        .global         _Z9mainImageP6uchar4f
        .type           _Z9mainImageP6uchar4f,@function
        .size           _Z9mainImageP6uchar4f,(.L_x_1 - _Z9mainImageP6uchar4f)
        .other          _Z9mainImageP6uchar4f,@"STO_CUDA_ENTRY STV_DEFAULT"
_Z9mainImageP6uchar4f:
.text._Z9mainImageP6uchar4f:
[----:B------:R-:W-:Y:S01]  /*0000*/  LDC R1, c[0x0][0x37c] ;  /* 0x0000df00ff017b82 */ /* 0x000fe20000000800 */
[----:B------:R-:W0:Y:S07]  /*0010*/  S2R R3, SR_TID.X ;  /* 0x0000000000037919 */ /* 0x000e2e0000002100 */
[----:B------:R-:W0:Y:S01]  /*0020*/  S2UR UR4, SR_CTAID.X ;  /* 0x00000000000479c3 */ /* 0x000e220000002500 */
[----:B------:R-:W1:Y:S07]  /*0030*/  S2R R4, SR_TID.Y ;  /* 0x0000000000047919 */ /* 0x000e6e0000002200 */
[----:B------:R-:W0:Y:S08]  /*0040*/  LDC R0, c[0x0][0x360] ;  /* 0x0000d800ff007b82 */ /* 0x000e300000000800 */
[----:B------:R-:W1:Y:S08]  /*0050*/  S2UR UR5, SR_CTAID.Y ;  /* 0x00000000000579c3 */ /* 0x000e700000002600 */
[----:B------:R-:W1:Y:S01]  /*0060*/  LDC R5, c[0x0][0x364] ;  /* 0x0000d900ff057b82 */ /* 0x000e620000000800 */
[----:B0-----:R-:W-:-:S05]  /*0070*/  IMAD R0, R0, UR4, R3 ;  /* 0x0000000400007c24 */ /* 0x001fca000f8e0203 */
[----:B------:R-:W-:-:S05]  /*0080*/  I2FP.F32.U32 R2, R0 ;  /* 0x0000000000027245 */ /* 0x000fca0000201000 */
[----:B------:R-:W-:Y:S01]  /*0090*/  FMUL R3, R2, 0.0009765625 ;  /* 0x3a80000002037820 */ /* 0x000fe20000400000 */
[----:B-1----:R-:W-:-:S03]  /*00a0*/  IMAD R5, R5, UR5, R4 ;  /* 0x0000000505057c24 */ /* 0x002fc6000f8e0204 */
[----:B------:R-:W-:Y:S01]  /*00b0*/  FMUL R4, R3, 255 ;  /* 0x437f000003047820 */ /* 0x000fe20000400000 */
[----:B------:R-:W0:Y:S01]  /*00c0*/  LDCU.64 UR4, c[0x0][0x358] ;  /* 0x00006b00ff0477ac */ /* 0x000e220008000a00 */
[----:B------:R-:W-:-:S04]  /*00d0*/  I2FP.F32.U32 R2, R5 ;  /* 0x0000000500027245 */ /* 0x000fc80000201000 */
[----:B------:R-:W-:Y:S01]  /*00e0*/  F2I.U32.TRUNC.NTZ R4, R4 ;  /* 0x0000000400047305 */ /* 0x000fe2000020f000 */
[----:B------:R-:W-:Y:S01]  /*00f0*/  LEA R5, R5, R0, 0xa ;  /* 0x0000000005057211 */ /* 0x000fe200078e50ff */
[----:B------:R-:W-:Y:S02]  /*0100*/  HFMA2 R0, -RZ, RZ, 0, 1.5199184417724609375e-05 ;  /* 0x000000ffff007431 */ /* 0x000fe400000001ff */
[----:B------:R-:W-:-:S04]  /*0110*/  FMUL R2, R2, 0.0009765625 ;  /* 0x3a80000002027820 */ /* 0x000fc80000400000 */
[----:B------:R-:W-:Y:S02]  /*0120*/  FMUL R6, R2, 255 ;  /* 0x437f000002067820 */ /* 0x000fe40000400000 */
[----:B------:R-:W1:Y:S02]  /*0130*/  LDC.64 R2, c[0x0][0x380] ;  /* 0x0000e000ff027b82 */ /* 0x000e640000000a00 */
[----:B------:R-:W2:Y:S02]  /*0140*/  F2I.U32.TRUNC.NTZ R7, R6 ;  /* 0x0000000600077305 */ /* 0x000ea4000020f000 */
[----:B--2---:R-:W-:-:S04]  /*0150*/  PRMT R7, R7, 0x7604, R4 ;  /* 0x0000760407077816 */ /* 0x004fc80000000004 */
[----:B------:R-:W-:Y:S01]  /*0160*/  PRMT R7, RZ, 0x7054, R7 ;  /* 0x00007054ff077816 */ /* 0x000fe20000000007 */
[----:B-1----:R-:W-:-:S03]  /*0170*/  IMAD.WIDE.U32 R2, R5, 0x4, R2 ;  /* 0x0000000405027825 */ /* 0x002fc600078e0002 */
[----:B------:R-:W-:-:S05]  /*0180*/  PRMT R7, R0, 0x654, R7 ;  /* 0x0000065400077816 */ /* 0x000fca0000000007 */
[----:B0-----:R-:W-:Y:S01]  /*0190*/  STG.E desc[UR4][R2.64], R7 ;  /* 0x0000000702007986 */ /* 0x001fe2000c101904 */
[----:B------:R-:W-:Y:S05]  /*01a0*/  EXIT ;  /* 0x000000000000794d */ /* 0x000fea0003800000 */
.L_x_0:
[----:B------:R-:W-:-:S00]  /*01b0*/  BRA `(.L_x_0) ;  /* 0xfffffffc00fc7947 */ /* 0x000fc0000383ffff */
[----:B------:R-:W-:-:S00]  /*01c0*/  NOP ;  /* 0x0000000000007918 */ /* 0x000fc00000000000 */
        /* <DEDUP_REMOVED lines=11> */
.L_x_1:


//--------------------- .nv.shared.reserved.0     --------------------------
	.section	.nv.shared.reserved.0,"aw",@nobits
	.weak		__nv_reservedSMEM_offset_0_alias
	.size		__nv_reservedSMEM_offset_0_alias, 0, 64
	.other		__nv_reservedSMEM_offset_0_alias,@"STO_CUDA_RESERVED_SHARED STV_DEFAULT"
__nv_reservedSMEM_offset_0_alias:
	.zero		0
	.zero		64


//--------------------- .nv.constant0._Z9mainImageP6uchar4f --------------------------
	.section	.nv.constant0._Z9mainImageP6uchar4f,"a",@progbits
	.sectionflags	@""
	.align	4
.nv.constant0._Z9mainImageP6uchar4f:
	.zero		908


//--------------------- SYMBOLS --------------------------

	.type		.nv.reservedSmem.offset0,@object
	.size		.nv.reservedSmem.offset0,0x4
